	.headerflags	@"EF_CUDA_TEXMODE_UNIFIED EF_CUDA_64BIT_ADDRESS EF_CUDA_ACCELERATORS EF_CUDA_SM90 EF_CUDA_VIRTUAL_SM(EF_CUDA_SM90)"
	.elftype	@"ET_EXEC"


//--------------------- .nv.info                  --------------------------
	.section	.nv.info,"",@"SHT_CUDA_INFO"
	.align	4


	//----- nvinfo : EIATTR_REGCOUNT
	.align		4
        /*0000*/ 	.byte	0x04, 0x2f
        /*0002*/ 	.short	(.L_1 - .L_0)
	.align		4
.L_0:
        /*0004*/ 	.word	index@(triton_poi_fused__unsafe_index_add_mul_sub_4)
        /*0008*/ 	.word	0x00000010


	//----- nvinfo : EIATTR_MIN_STACK_SIZE
	.align		4
.L_1:
        /*000c*/ 	.byte	0x04, 0x12
        /*000e*/ 	.short	(.L_3 - .L_2)
	.align		4
.L_2:
        /*0010*/ 	.word	index@(triton_poi_fused__unsafe_index_add_mul_sub_4)
        /*0014*/ 	.word	0x00000000


	//----- nvinfo : EIATTR_FRAME_SIZE
	.align		4
.L_3:
        /*0018*/ 	.byte	0x04, 0x11
        /*001a*/ 	.short	(.L_5 - .L_4)
	.align		4
.L_4:
        /*001c*/ 	.word	index@(triton_poi_fused__unsafe_index_add_mul_sub_4)
        /*0020*/ 	.word	0x00000000


	//----- nvinfo : EIATTR_MIN_STACK_SIZE
	.align		4
.L_5:
        /*0024*/ 	.byte	0x04, 0x12
        /*0026*/ 	.short	(.L_7 - .L_6)
	.align		4
.L_6:
        /*0028*/ 	.word	index@(triton_poi_fused__unsafe_index_add_mul_sub_4)
        /*002c*/ 	.word	0x00000000
.L_7:


//--------------------- .nv.info.triton_poi_fused__unsafe_index_add_mul_sub_4 --------------------------
	.section	.nv.info.triton_poi_fused__unsafe_index_add_mul_sub_4,"",@"SHT_CUDA_INFO"
	.sectionflags	@""
	.align	4


	//----- nvinfo : EIATTR_CUDA_API_VERSION
	.align		4
        /*0000*/ 	.byte	0x04, 0x37
        /*0002*/ 	.short	(.L_9 - .L_8)
.L_8:
        /*0004*/ 	.word	0x0000007c


	//----- nvinfo : EIATTR_KPARAM_INFO
	.align		4
.L_9:
        /*0008*/ 	.byte	0x04, 0x17
        /*000a*/ 	.short	(.L_11 - .L_10)
.L_10:
        /*000c*/ 	.word	0x00000000
        /*0010*/ 	.short	0x0008
        /*0012*/ 	.short	0x0040
        /*0014*/ 	.byte	0x00, 0xf0, 0x11, 0x00


	//----- nvinfo : EIATTR_KPARAM_INFO
	.align		4
.L_11:
        /*0018*/ 	.byte	0x04, 0x17
        /*001a*/ 	.short	(.L_13 - .L_12)
.L_12:
        /*001c*/ 	.word	0x00000000
        /*0020*/ 	.short	0x0007
        /*0022*/ 	.short	0x0038
        /*0024*/ 	.byte	0x00, 0xf4, 0x21, 0x00


	//----- nvinfo : EIATTR_KPARAM_INFO
	.align		4
.L_13:
        /*0028*/ 	.byte	0x04, 0x17
        /*002a*/ 	.short	(.L_15 - .L_14)
.L_14:
        /*002c*/ 	.word	0x00000000
        /*0030*/ 	.short	0x0006
        /*0032*/ 	.short	0x0030
        /*0034*/ 	.byte	0x00, 0xf4, 0x21, 0x00


	//----- nvinfo : EIATTR_KPARAM_INFO
	.align		4
.L_15:
        /*0038*/ 	.byte	0x04, 0x17
        /*003a*/ 	.short	(.L_17 - .L_16)
.L_16:
        /*003c*/ 	.word	0x00000000
        /*0040*/ 	.short	0x0005
        /*0042*/ 	.short	0x0028
        /*0044*/ 	.byte	0x00, 0xf4, 0x21, 0x00


	//----- nvinfo : EIATTR_KPARAM_INFO
	.align		4
.L_17:
        /*0048*/ 	.byte	0x04, 0x17
        /*004a*/ 	.short	(.L_19 - .L_18)
.L_18:
        /*004c*/ 	.word	0x00000000
        /*0050*/ 	.short	0x0004
        /*0052*/ 	.short	0x0020
        /*0054*/ 	.byte	0x00, 0xf4, 0x21, 0x00


	//----- nvinfo : EIATTR_KPARAM_INFO
	.align		4
.L_19:
        /*0058*/ 	.byte	0x04, 0x17
        /*005a*/ 	.short	(.L_21 - .L_20)
.L_20:
        /*005c*/ 	.word	0x00000000
        /*0060*/ 	.short	0x0003
        /*0062*/ 	.short	0x0018
        /*0064*/ 	.byte	0x00, 0xf4, 0x21, 0x00


	//----- nvinfo : EIATTR_KPARAM_INFO
	.align		4
.L_21:
        /*0068*/ 	.byte	0x04, 0x17
        /*006a*/ 	.short	(.L_23 - .L_22)
.L_22:
        /*006c*/ 	.word	0x00000000
        /*0070*/ 	.short	0x0002
        /*0072*/ 	.short	0x0010
        /*0074*/ 	.byte	0x00, 0xf4, 0x21, 0x00


	//----- nvinfo : EIATTR_KPARAM_INFO
	.align		4
.L_23:
        /*0078*/ 	.byte	0x04, 0x17
        /*007a*/ 	.short	(.L_25 - .L_24)
.L_24:
        /*007c*/ 	.word	0x00000000
        /*0080*/ 	.short	0x0001
        /*0082*/ 	.short	0x0008
        /*0084*/ 	.byte	0x00, 0xf4, 0x21, 0x00


	//----- nvinfo : EIATTR_KPARAM_INFO
	.align		4
.L_25:
        /*0088*/ 	.byte	0x04, 0x17
        /*008a*/ 	.short	(.L_27 - .L_26)
.L_26:
        /*008c*/ 	.word	0x00000000
        /*0090*/ 	.short	0x0000
        /*0092*/ 	.short	0x0000
        /*0094*/ 	.byte	0x00, 0xf4, 0x21, 0x00


	//----- nvinfo : EIATTR_SPARSE_MMA_MASK
	.align		4
.L_27:
        /*0098*/ 	.byte	0x03, 0x50
        /*009a*/ 	.short	0x0000


	//----- nvinfo : EIATTR_MAXREG_COUNT
	.align		4
        /*009c*/ 	.byte	0x03, 0x1b
        /*009e*/ 	.short	0x00ff


	//----- nvinfo : EIATTR_EXIT_INSTR_OFFSETS
	.align		4
        /*00a0*/ 	.byte	0x04, 0x1c
        /*00a2*/ 	.short	(.L_29 - .L_28)


	//   ....[0]....
.L_28:
        /*00a4*/ 	.word	0x00000240


	//   ....[1]....
        /*00a8*/ 	.word	0x00000260


	//----- nvinfo : EIATTR_REQNTID
	.align		4
.L_29:
        /*00ac*/ 	.byte	0x04, 0x10
        /*00ae*/ 	.short	(.L_31 - .L_30)
.L_30:
        /*00b0*/ 	.word	0x00000080
        /*00b4*/ 	.word	0x00000001
        /*00b8*/ 	.word	0x00000001


	//----- nvinfo : EIATTR_CBANK_PARAM_SIZE
	.align		4
.L_31:
        /*00bc*/ 	.byte	0x03, 0x19
        /*00be*/ 	.short	0x0044


	//----- nvinfo : EIATTR_PARAM_CBANK
	.align		4
        /*00c0*/ 	.byte	0x04, 0x0a
        /*00c2*/ 	.short	(.L_33 - .L_32)
	.align		4
.L_32:
        /*00c4*/ 	.word	index@(.nv.constant0.triton_poi_fused__unsafe_index_add_mul_sub_4)
        /*00c8*/ 	.short	0x0210
        /*00ca*/ 	.short	0x0044


	//----- nvinfo : EIATTR_SW_WAR
	.align		4
.L_33:
        /*00cc*/ 	.byte	0x04, 0x36
        /*00ce*/ 	.short	(.L_35 - .L_34)
.L_34:
        /*00d0*/ 	.word	0x00000008
.L_35:


//--------------------- .nv.callgraph             --------------------------
	.section	.nv.callgraph,"",@"SHT_CUDA_CALLGRAPH"
	.align	4
	.sectionentsize	8
	.align		4
        /*0000*/ 	.word	0x00000000
	.align		4
        /*0004*/ 	.word	0xffffffff
	.align		4
        /*0008*/ 	.word	0x00000000
	.align		4
        /*000c*/ 	.word	0xfffffffe
	.align		4
        /*0010*/ 	.word	0x00000000
	.align		4
        /*0014*/ 	.word	0xfffffffd
	.align		4
        /*0018*/ 	.word	0x00000000
	.align		4
        /*001c*/ 	.word	0xfffffffc


//--------------------- .text.triton_poi_fused__unsafe_index_add_mul_sub_4 --------------------------
	.section	.text.triton_poi_fused__unsafe_index_add_mul_sub_4,"ax",@progbits
	.align	128
        .global         triton_poi_fused__unsafe_index_add_mul_sub_4
        .type           triton_poi_fused__unsafe_index_add_mul_sub_4,@function
        .size           triton_poi_fused__unsafe_index_add_mul_sub_4,(.L_x_1 - triton_poi_fused__unsafe_index_add_mul_sub_4)
        .other          triton_poi_fused__unsafe_index_add_mul_sub_4,@"STO_CUDA_ENTRY STV_DEFAULT"
triton_poi_fused__unsafe_index_add_mul_sub_4:
.text.triton_poi_fused__unsafe_index_add_mul_sub_4:
[----:B------:R-:W0:Y:S02]  /*0000*/  LDC R1, c[0x0][0x28] ;  /* 0x00000a00ff017b82 */ /* 0x000e240000000800 */
[----:B------:R-:W1:Y:S01]  /*0010*/  S2R R0, SR_TID.X ;  /* 0x0000000000007919 */ /* 0x000e620000002100 */
[----:B------:R-:W2:Y:S01]  /*0020*/  LDC.64 R4, c[0x0][0x238] ;  /* 0x00008e00ff047b82 */ /* 0x000ea20000000a00 */
[----:B------:R-:W-:Y:S01]  /*0030*/  ULDC.64 UR4, c[0x0][0x208] ;  /* 0x0000820000047ab9 */ /* 0x000fe20000000a00 */
[----:B------:R-:W3:Y:S06]  /*0040*/  S2R R3, SR_CTAID.X ;  /* 0x0000000000037919 */ /* 0x000eec0000002500 */
[----:B------:R-:W4:Y:S01]  /*0050*/  LDC.64 R6, c[0x0][0x228] ;  /* 0x00008a00ff067b82 */ /* 0x000f220000000a00 */
[----:B-1----:R-:W-:-:S02]  /*0060*/  LOP3.LUT R0, R0, 0x7f, RZ, 0xc0, !PT ;  /* 0x0000007f00007812 */ /* 0x002fc400078ec0ff */
[----:B---3--:R-:W-:-:S03]  /*0070*/  SHF.R.S32.HI R11, RZ, 0x18, R3 ;  /* 0x00000018ff0b7819 */ /* 0x008fc60000011403 */
[----:B------:R-:W-:Y:S02]  /*0080*/  IMAD R0, R3, 0x80, R0 ;  /* 0x0000008003007824 */ /* 0x000fe400078e0200 */
[----:B------:R-:W1:Y:S01]  /*0090*/  LDC.64 R2, c[0x0][0x248] ;  /* 0x00009200ff027b82 */ /* 0x000e620000000a00 */
[----:B------:R-:W-:Y:S02]  /*00a0*/  SGXT R11, R11, 0x1 ;  /* 0x000000010b0b781a */ /* 0x000fe40000000200 */
[----:B------:R-:W-:Y:S02]  /*00b0*/  SHF.R.S32.HI R9, RZ, 0x1f, R0 ;  /* 0x0000001fff097819 */ /* 0x000fe40000011400 */
[-C--:B------:R-:W-:Y:S02]  /*00c0*/  LEA.HI R8, R11, R0.reuse, RZ, 0x4 ;  /* 0x000000000b087211 */ /* 0x080fe400078f20ff */
[----:B------:R-:W-:Y:S02]  /*00d0*/  LEA.HI R9, R9, R0, RZ, 0x2 ;  /* 0x0000000009097211 */ /* 0x000fe400078f10ff */
[----:B------:R-:W-:-:S02]  /*00e0*/  ISETP.GE.AND P0, PT, R0, 0x100, PT ;  /* 0x000001000000780c */ /* 0x000fc40003f06270 */
[----:B------:R-:W-:Y:S02]  /*00f0*/  LOP3.LUT R11, R9, 0xfffffffc, RZ, 0xc0, !PT ;  /* 0xfffffffc090b7812 */ /* 0x000fe400078ec0ff */
[----:B------:R-:W-:Y:S02]  /*0100*/  SHF.R.S32.HI R13, RZ, 0x4, R8 ;  /* 0x00000004ff0d7819 */ /* 0x000fe40000011408 */
[----:B------:R-:W-:Y:S01]  /*0110*/  SHF.R.S32.HI R9, RZ, 0x2, R9 ;  /* 0x00000002ff097819 */ /* 0x000fe20000011409 */
[----:B------:R-:W-:Y:S02]  /*0120*/  IMAD.IADD R11, R0, 0x1, -R11 ;  /* 0x00000001000b7824 */ /* 0x000fe400078e0a0b */
[----:B----4-:R-:W-:Y:S01]  /*0130*/  IMAD.WIDE R6, R13, 0x4, R6 ;  /* 0x000000040d067825 */ /* 0x010fe200078e0206 */
[----:B------:R-:W-:-:S03]  /*0140*/  LEA.HI R8, R9, R9, RZ, 0x2 ;  /* 0x0000000909087211 */ /* 0x000fc600078f10ff */
[----:B--2---:R-:W-:Y:S01]  /*0150*/  IMAD.WIDE R4, R11, 0x4, R4 ;  /* 0x000000040b047825 */ /* 0x004fe200078e0204 */
[----:B------:R-:W-:Y:S02]  /*0160*/  CS2R R10, SRZ ;  /* 0x00000000000a7805 */ /* 0x000fe4000001ff00 */
[----:B------:R-:W-:-:S04]  /*0170*/  LOP3.LUT R8, R8, 0xfffffffc, RZ, 0xc0, !PT ;  /* 0xfffffffc08087812 */ /* 0x000fc800078ec0ff */
[----:B------:R-:W2:Y:S01]  /*0180*/  @!P0 LDG.E.EL R10, desc[UR4][R6.64] ;  /* 0x00000004060a8981 */ /* 0x000ea2000c2e1900 */
[----:B------:R-:W-:-:S03]  /*0190*/  IMAD.IADD R9, R9, 0x1, -R8 ;  /* 0x0000000109097824 */ /* 0x000fc600078e0a08 */
[----:B------:R-:W3:Y:S01]  /*01a0*/  @!P0 LDG.E.EL R11, desc[UR4][R4.64] ;  /* 0x00000004040b8981 */ /* 0x000ee2000c2e1900 */
[----:B------:R-:W-:Y:S02]  /*01b0*/  IMAD.MOV.U32 R12, RZ, RZ, RZ ;  /* 0x000000ffff0c7224 */ /* 0x000fe400078e00ff */
[----:B-1----:R-:W-:Y:S02]  /*01c0*/  IMAD.WIDE R2, R9, 0x4, R2 ;  /* 0x0000000409027825 */ /* 0x002fe400078e0202 */
[----:B------:R-:W1:Y:S03]  /*01d0*/  LDC.64 R8, c[0x0][0x210] ;  /* 0x00008400ff087b82 */ /* 0x000e660000000a00 */
[----:B------:R-:W4:Y:S01]  /*01e0*/  @!P0 LDG.E.EL R12, desc[UR4][R2.64] ;  /* 0x00000004020c8981 */ /* 0x000f22000c2e1900 */
[----:B-1----:R-:W-:-:S04]  /*01f0*/  IMAD.WIDE R8, R0, 0x4, R8 ;  /* 0x0000000400087825 */ /* 0x002fc800078e0208 */
[----:B--2---:R-:W-:-:S04]  /*0200*/  FADD R13, R10, -R10 ;  /* 0x8000000a0a0d7221 */ /* 0x004fc80000000000 */
[----:B---3--:R-:W-:-:S04]  /*0210*/  FFMA R11, R13, R11, R10 ;  /* 0x0000000b0d0b7223 */ /* 0x008fc8000000000a */
[----:B------:R-:W-:-:S04]  /*0220*/  FADD R10, R11, -R11 ;  /* 0x8000000b0b0a7221 */ /* 0x000fc80000000000 */
[----:B----4-:R-:W-:Y:S01]  /*0230*/  FFMA R11, R10, R12, R11 ;  /* 0x0000000c0a0b7223 */ /* 0x010fe2000000000b */
[----:B------:R-:W-:Y:S06]  /*0240*/  @P0 EXIT ;  /* 0x000000000000094d */ /* 0x000fec0003800000 */
[----:B------:R-:W-:Y:S01]  /*0250*/  STG.E desc[UR4][R8.64], R11 ;  /* 0x0000000b08007986 */ /* 0x000fe2000c101904 */
[----:B------:R-:W-:Y:S05]  /*0260*/  EXIT ;  /* 0x000000000000794d */ /* 0x000fea0003800000 */
.L_x_0:
[----:B------:R-:W-:-:S00]  /*0270*/  BRA `(.L_x_0) ;  /* 0xfffffffc00fc7947 */ /* 0x000fc0000383ffff */
[----:B------:R-:W-:-:S00]  /*0280*/  NOP ;  /* 0x0000000000007918 */ /* 0x000fc00000000000 */
[----:B------:R-:W-:-:S00]  /*0290*/  NOP ;  /* 0x0000000000007918 */ /* 0x000fc00000000000 */
[----:B------:R-:W-:-:S00]  /*02a0*/  NOP ;  /* 0x0000000000007918 */ /* 0x000fc00000000000 */
[----:B------:R-:W-:-:S00]  /*02b0*/  NOP ;  /* 0x0000000000007918 */ /* 0x000fc00000000000 */
[----:B------:R-:W-:-:S00]  /*02c0*/  NOP ;  /* 0x0000000000007918 */ /* 0x000fc00000000000 */
[----:B------:R-:W-:-:S00]  /*02d0*/  NOP ;  /* 0x0000000000007918 */ /* 0x000fc00000000000 */
[----:B------:R-:W-:-:S00]  /*02e0*/  NOP ;  /* 0x0000000000007918 */ /* 0x000fc00000000000 */
[----:B------:R-:W-:-:S00]  /*02f0*/  NOP ;  /* 0x0000000000007918 */ /* 0x000fc00000000000 */
.L_x_1:


//--------------------- .nv.constant0.triton_poi_fused__unsafe_index_add_mul_sub_4 --------------------------
	.section	.nv.constant0.triton_poi_fused__unsafe_index_add_mul_sub_4,"a",@progbits
	.sectionflags	@""
	.align	4
.nv.constant0.triton_poi_fused__unsafe_index_add_mul_sub_4:
	.zero		596
